	.headerflags	@"EF_CUDA_TEXMODE_UNIFIED EF_CUDA_64BIT_ADDRESS EF_CUDA_ACCELERATORS EF_CUDA_SM90 EF_CUDA_VIRTUAL_SM(EF_CUDA_SM90)"
	.elftype	@"ET_EXEC"


//--------------------- .nv.info                  --------------------------
	.section	.nv.info,"",@"SHT_CUDA_INFO"
	.align	4


	//----- nvinfo : EIATTR_REGCOUNT
	.align		4
        /*0000*/ 	.byte	0x04, 0x2f
        /*0002*/ 	.short	(.L_1 - .L_0)
	.align		4
.L_0:
        /*0004*/ 	.word	index@(triton_poi_fused__unsafe_index_add_mul_sub_20)
        /*0008*/ 	.word	0x00000020


	//----- nvinfo : EIATTR_MIN_STACK_SIZE
	.align		4
.L_1:
        /*000c*/ 	.byte	0x04, 0x12
        /*000e*/ 	.short	(.L_3 - .L_2)
	.align		4
.L_2:
        /*0010*/ 	.word	index@(triton_poi_fused__unsafe_index_add_mul_sub_20)
        /*0014*/ 	.word	0x00000000


	//----- nvinfo : EIATTR_FRAME_SIZE
	.align		4
.L_3:
        /*0018*/ 	.byte	0x04, 0x11
        /*001a*/ 	.short	(.L_5 - .L_4)
	.align		4
.L_4:
        /*001c*/ 	.word	index@(triton_poi_fused__unsafe_index_add_mul_sub_20)
        /*0020*/ 	.word	0x00000000


	//----- nvinfo : EIATTR_MIN_STACK_SIZE
	.align		4
.L_5:
        /*0024*/ 	.byte	0x04, 0x12
        /*0026*/ 	.short	(.L_7 - .L_6)
	.align		4
.L_6:
        /*0028*/ 	.word	index@(triton_poi_fused__unsafe_index_add_mul_sub_20)
        /*002c*/ 	.word	0x00000000
.L_7:


//--------------------- .nv.info.triton_poi_fused__unsafe_index_add_mul_sub_20 --------------------------
	.section	.nv.info.triton_poi_fused__unsafe_index_add_mul_sub_20,"",@"SHT_CUDA_INFO"
	.sectionflags	@""
	.align	4


	//----- nvinfo : EIATTR_CUDA_API_VERSION
	.align		4
        /*0000*/ 	.byte	0x04, 0x37
        /*0002*/ 	.short	(.L_9 - .L_8)
.L_8:
        /*0004*/ 	.word	0x0000007c


	//----- nvinfo : EIATTR_KPARAM_INFO
	.align		4
.L_9:
        /*0008*/ 	.byte	0x04, 0x17
        /*000a*/ 	.short	(.L_11 - .L_10)
.L_10:
        /*000c*/ 	.word	0x00000000
        /*0010*/ 	.short	0x000a
        /*0012*/ 	.short	0x0050
        /*0014*/ 	.byte	0x00, 0xf0, 0x11, 0x00


	//----- nvinfo : EIATTR_KPARAM_INFO
	.align		4
.L_11:
        /*0018*/ 	.byte	0x04, 0x17
        /*001a*/ 	.short	(.L_13 - .L_12)
.L_12:
        /*001c*/ 	.word	0x00000000
        /*0020*/ 	.short	0x0009
        /*0022*/ 	.short	0x0048
        /*0024*/ 	.byte	0x00, 0xf4, 0x21, 0x00


	//----- nvinfo : EIATTR_KPARAM_INFO
	.align		4
.L_13:
        /*0028*/ 	.byte	0x04, 0x17
        /*002a*/ 	.short	(.L_15 - .L_14)
.L_14:
        /*002c*/ 	.word	0x00000000
        /*0030*/ 	.short	0x0008
        /*0032*/ 	.short	0x0040
        /*0034*/ 	.byte	0x00, 0xf4, 0x21, 0x00


	//----- nvinfo : EIATTR_KPARAM_INFO
	.align		4
.L_15:
        /*0038*/ 	.byte	0x04, 0x17
        /*003a*/ 	.short	(.L_17 - .L_16)
.L_16:
        /*003c*/ 	.word	0x00000000
        /*0040*/ 	.short	0x0007
        /*0042*/ 	.short	0x0038
        /*0044*/ 	.byte	0x00, 0xf4, 0x21, 0x00


	//----- nvinfo : EIATTR_KPARAM_INFO
	.align		4
.L_17:
        /*0048*/ 	.byte	0x04, 0x17
        /*004a*/ 	.short	(.L_19 - .L_18)
.L_18:
        /*004c*/ 	.word	0x00000000
        /*0050*/ 	.short	0x0006
        /*0052*/ 	.short	0x0030
        /*0054*/ 	.byte	0x00, 0xf4, 0x21, 0x00


	//----- nvinfo : EIATTR_KPARAM_INFO
	.align		4
.L_19:
        /*0058*/ 	.byte	0x04, 0x17
        /*005a*/ 	.short	(.L_21 - .L_20)
.L_20:
        /*005c*/ 	.word	0x00000000
        /*0060*/ 	.short	0x0005
        /*0062*/ 	.short	0x0028
        /*0064*/ 	.byte	0x00, 0xf4, 0x21, 0x00


	//----- nvinfo : EIATTR_KPARAM_INFO
	.align		4
.L_21:
        /*0068*/ 	.byte	0x04, 0x17
        /*006a*/ 	.short	(.L_23 - .L_22)
.L_22:
        /*006c*/ 	.word	0x00000000
        /*0070*/ 	.short	0x0004
        /*0072*/ 	.short	0x0020
        /*0074*/ 	.byte	0x00, 0xf4, 0x21, 0x00


	//----- nvinfo : EIATTR_KPARAM_INFO
	.align		4
.L_23:
        /*0078*/ 	.byte	0x04, 0x17
        /*007a*/ 	.short	(.L_25 - .L_24)
.L_24:
        /*007c*/ 	.word	0x00000000
        /*0080*/ 	.short	0x0003
        /*0082*/ 	.short	0x0018
        /*0084*/ 	.byte	0x00, 0xf4, 0x21, 0x00


	//----- nvinfo : EIATTR_KPARAM_INFO
	.align		4
.L_25:
        /*0088*/ 	.byte	0x04, 0x17
        /*008a*/ 	.short	(.L_27 - .L_26)
.L_26:
        /*008c*/ 	.word	0x00000000
        /*0090*/ 	.short	0x0002
        /*0092*/ 	.short	0x0010
        /*0094*/ 	.byte	0x00, 0xf4, 0x21, 0x00


	//----- nvinfo : EIATTR_KPARAM_INFO
	.align		4
.L_27:
        /*0098*/ 	.byte	0x04, 0x17
        /*009a*/ 	.short	(.L_29 - .L_28)
.L_28:
        /*009c*/ 	.word	0x00000000
        /*00a0*/ 	.short	0x0001
        /*00a2*/ 	.short	0x0008
        /*00a4*/ 	.byte	0x00, 0xf4, 0x21, 0x00


	//----- nvinfo : EIATTR_KPARAM_INFO
	.align		4
.L_29:
        /*00a8*/ 	.byte	0x04, 0x17
        /*00aa*/ 	.short	(.L_31 - .L_30)
.L_30:
        /*00ac*/ 	.word	0x00000000
        /*00b0*/ 	.short	0x0000
        /*00b2*/ 	.short	0x0000
        /*00b4*/ 	.byte	0x00, 0xf4, 0x21, 0x00


	//----- nvinfo : EIATTR_SPARSE_MMA_MASK
	.align		4
.L_31:
        /*00b8*/ 	.byte	0x03, 0x50
        /*00ba*/ 	.short	0x0000


	//----- nvinfo : EIATTR_MAXREG_COUNT
	.align		4
        /*00bc*/ 	.byte	0x03, 0x1b
        /*00be*/ 	.short	0x00ff


	//----- nvinfo : EIATTR_EXIT_INSTR_OFFSETS
	.align		4
        /*00c0*/ 	.byte	0x04, 0x1c
        /*00c2*/ 	.short	(.L_33 - .L_32)


	//   ....[0]....
.L_32:
        /*00c4*/ 	.word	0x000010c0


	//----- nvinfo : EIATTR_REQNTID
	.align		4
.L_33:
        /*00c8*/ 	.byte	0x04, 0x10
        /*00ca*/ 	.short	(.L_35 - .L_34)
.L_34:
        /*00cc*/ 	.word	0x00000080
        /*00d0*/ 	.word	0x00000001
        /*00d4*/ 	.word	0x00000001


	//----- nvinfo : EIATTR_CBANK_PARAM_SIZE
	.align		4
.L_35:
        /*00d8*/ 	.byte	0x03, 0x19
        /*00da*/ 	.short	0x0054


	//----- nvinfo : EIATTR_PARAM_CBANK
	.align		4
        /*00dc*/ 	.byte	0x04, 0x0a
        /*00de*/ 	.short	(.L_37 - .L_36)
	.align		4
.L_36:
        /*00e0*/ 	.word	index@(.nv.constant0.triton_poi_fused__unsafe_index_add_mul_sub_20)
        /*00e4*/ 	.short	0x0210
        /*00e6*/ 	.short	0x0054


	//----- nvinfo : EIATTR_SW_WAR
	.align		4
.L_37:
        /*00e8*/ 	.byte	0x04, 0x36
        /*00ea*/ 	.short	(.L_39 - .L_38)
.L_38:
        /*00ec*/ 	.word	0x00000008
.L_39:


//--------------------- .nv.callgraph             --------------------------
	.section	.nv.callgraph,"",@"SHT_CUDA_CALLGRAPH"
	.align	4
	.sectionentsize	8
	.align		4
        /*0000*/ 	.word	0x00000000
	.align		4
        /*0004*/ 	.word	0xffffffff
	.align		4
        /*0008*/ 	.word	0x00000000
	.align		4
        /*000c*/ 	.word	0xfffffffe
	.align		4
        /*0010*/ 	.word	0x00000000
	.align		4
        /*0014*/ 	.word	0xfffffffd
	.align		4
        /*0018*/ 	.word	0x00000000
	.align		4
        /*001c*/ 	.word	0xfffffffc


//--------------------- .text.triton_poi_fused__unsafe_index_add_mul_sub_20 --------------------------
	.section	.text.triton_poi_fused__unsafe_index_add_mul_sub_20,"ax",@progbits
	.align	128
        .global         triton_poi_fused__unsafe_index_add_mul_sub_20
        .type           triton_poi_fused__unsafe_index_add_mul_sub_20,@function
        .size           triton_poi_fused__unsafe_index_add_mul_sub_20,(.L_x_1 - triton_poi_fused__unsafe_index_add_mul_sub_20)
        .other          triton_poi_fused__unsafe_index_add_mul_sub_20,@"STO_CUDA_ENTRY STV_DEFAULT"
triton_poi_fused__unsafe_index_add_mul_sub_20:
.text.triton_poi_fused__unsafe_index_add_mul_sub_20:
[----:B------:R-:W-:Y:S01]  /*0000*/  LDC R1, c[0x0][0x28] ;  /* 0x00000a00ff017b82 */ /* 0x000fe20000000800 */
[----:B------:R-:W1:Y:S07]  /*0010*/  S2R R0, SR_TID.X ;  /* 0x0000000000007919 */ /* 0x000e6e0000002100 */
[----:B------:R-:W2:Y:S01]  /*0020*/  LDC.64 R16, c[0x0][0x218] ;  /* 0x00008600ff107b82 */ /* 0x000ea20000000a00 */
[----:B------:R-:W-:Y:S01]  /*0030*/  ULDC.64 UR4, c[0x0][0x208] ;  /* 0x0000820000047ab9 */ /* 0x000fe20000000a00 */
[----:B------:R-:W-:Y:S01]  /*0040*/  ULDC.64 UR6, c[0x0][0x228] ;  /* 0x00008a0000067ab9 */ /* 0x000fe20000000a00 */
[----:B------:R-:W3:Y:S05]  /*0050*/  S2R R3, SR_CTAID.X ;  /* 0x0000000000037919 */ /* 0x000eea0000002500 */
[----:B------:R-:W4:Y:S08]  /*0060*/  LDC.64 R26, c[0x0][0x220] ;  /* 0x00008800ff1a7b82 */ /* 0x000f300000000a00 */
[----:B------:R-:W5:Y:S01]  /*0070*/  LDC.64 R18, c[0x0][0x248] ;  /* 0x00009200ff127b82 */ /* 0x000f620000000a00 */
[----:B-1----:R-:W-:-:S05]  /*0080*/  IMAD.SHL.U32 R0, R0, 0x4, RZ ;  /* 0x0000000400007824 */ /* 0x002fca00078e00ff */
[----:B------:R-:W-:-:S05]  /*0090*/  LOP3.LUT R0, R0, 0x1fc, RZ, 0xc0, !PT ;  /* 0x000001fc00007812 */ /* 0x000fca00078ec0ff */
[----:B---3--:R-:W-:-:S05]  /*00a0*/  IMAD R2, R3, 0x200, R0 ;  /* 0x0000020003027824 */ /* 0x008fca00078e0200 */
[----:B------:R-:W-:-:S04]  /*00b0*/  SHF.R.S32.HI R5, RZ, 0x1f, R2 ;  /* 0x0000001fff057819 */ /* 0x000fc80000011402 */
[----:B------:R-:W-:Y:S02]  /*00c0*/  LEA.HI R6, R5, R2, RZ, 0x4 ;  /* 0x0000000205067211 */ /* 0x000fe400078f20ff */
[----:B------:R-:W1:Y:S02]  /*00d0*/  LDC.64 R4, c[0x0][0x240] ;  /* 0x00009000ff047b82 */ /* 0x000e640000000a00 */
[----:B------:R-:W-:-:S04]  /*00e0*/  SHF.R.S32.HI R0, RZ, 0x4, R6 ;  /* 0x00000004ff007819 */ /* 0x000fc80000011406 */
[----:B------:R-:W-:-:S04]  /*00f0*/  LEA.HI R7, R0, R0, RZ, 0x4 ;  /* 0x0000000000077211 */ /* 0x000fc800078f20ff */
[----:B------:R-:W-:-:S05]  /*0100*/  LOP3.LUT R7, R7, 0xfffffff0, RZ, 0xc0, !PT ;  /* 0xfffffff007077812 */ /* 0x000fca00078ec0ff */
[----:B------:R-:W-:Y:S01]  /*0110*/  IMAD.IADD R0, R0, 0x1, -R7 ;  /* 0x0000000100007824 */ /* 0x000fe200078e0a07 */
[----:B------:R-:W-:-:S03]  /*0120*/  LOP3.LUT R7, R6, 0xfffffff0, RZ, 0xc0, !PT ;  /* 0xfffffff006077812 */ /* 0x000fc600078ec0ff */
[----:B--2---:R-:W-:-:S04]  /*0130*/  IMAD.WIDE R16, R0, 0x8, R16 ;  /* 0x0000000800107825 */ /* 0x004fc800078e0210 */
[----:B------:R-:W-:Y:S02]  /*0140*/  IMAD.IADD R6, R2, 0x1, -R7 ;  /* 0x0000000102067824 */ /* 0x000fe400078e0a07 */
[----:B-1----:R-:W-:Y:S01]  /*0150*/  IMAD.WIDE R4, R0, 0x8, R4 ;  /* 0x0000000800047825 */ /* 0x002fe200078e0204 */
[----:B------:R-:W2:Y:S03]  /*0160*/  LDG.E.EL.64 R16, desc[UR4][R16.64] ;  /* 0x0000000410107981 */ /* 0x000ea6000c2e1b00 */
[C---:B----4-:R-:W-:Y:S02]  /*0170*/  IMAD.WIDE R8, R6.reuse, 0x8, R26 ;  /* 0x0000000806087825 */ /* 0x050fe400078e021a */
[----:B------:R-:W3:Y:S04]  /*0180*/  LDG.E.EL.64 R4, desc[UR4][R4.64] ;  /* 0x0000000404047981 */ /* 0x000ee8000c2e1b00 */
[----:B------:R-:W4:Y:S01]  /*0190*/  LDG.E.EL.128 R8, desc[UR4][R8.64] ;  /* 0x0000000408087981 */ /* 0x000f22000c2e1d00 */
[----:B-----5:R-:W-:-:S06]  /*01a0*/  IMAD.WIDE R12, R6, 0x8, R18 ;  /* 0x00000008060c7825 */ /* 0x020fcc00078e0212 */
[----:B------:R-:W5:Y:S01]  /*01b0*/  LDG.E.EL.128 R12, desc[UR4][R12.64] ;  /* 0x000000040c0c7981 */ /* 0x000f62000c2e1d00 */
[----:B--2---:R-:W-:-:S04]  /*01c0*/  SHF.R.U32.HI R21, RZ, 0x1c, R17 ;  /* 0x0000001cff157819 */ /* 0x004fc80000011611 */
[----:B------:R-:W-:Y:S02]  /*01d0*/  LOP3.LUT R21, R21, 0x8, RZ, 0xc0, !PT ;  /* 0x0000000815157812 */ /* 0x000fe400078ec0ff */
[----:B---3--:R-:W-:Y:S02]  /*01e0*/  SHF.R.U32.HI R7, RZ, 0x1c, R5 ;  /* 0x0000001cff077819 */ /* 0x008fe40000011605 */
[----:B------:R-:W-:Y:S02]  /*01f0*/  IADD3 R20, P0, R16, R21, RZ ;  /* 0x0000001510147210 */ /* 0x000fe40007f1e0ff */
[----:B------:R-:W-:Y:S02]  /*0200*/  LOP3.LUT R7, R7, 0x8, RZ, 0xc0, !PT ;  /* 0x0000000807077812 */ /* 0x000fe400078ec0ff */
[----:B----4-:R-:W-:Y:S01]  /*0210*/  SHF.R.U32.HI R24, RZ, 0x1a, R9 ;  /* 0x0000001aff187819 */ /* 0x010fe20000011609 */
[----:B------:R-:W-:Y:S01]  /*0220*/  IMAD.X R17, RZ, RZ, R17, P0 ;  /* 0x000000ffff117224 */ /* 0x000fe200000e0611 */
[----:B------:R-:W-:-:S02]  /*0230*/  IADD3 R4, P1, R4, R7, RZ ;  /* 0x0000000704047210 */ /* 0x000fc40007f3e0ff */
[----:B------:R-:W-:Y:S02]  /*0240*/  SHF.R.S32.HI R7, RZ, 0x16, R3 ;  /* 0x00000016ff077819 */ /* 0x000fe40000011403 */
[----:B------:R-:W-:Y:S01]  /*0250*/  LEA R21, P0, R8, UR6, 0x2 ;  /* 0x0000000608157c11 */ /* 0x000fe2000f8010ff */
[----:B------:R-:W-:Y:S01]  /*0260*/  IMAD.SHL.U32 R3, R4, 0x20, RZ ;  /* 0x0000002004037824 */ /* 0x000fe200078e00ff */
[----:B------:R-:W-:Y:S02]  /*0270*/  LOP3.LUT R24, R24, 0x20, RZ, 0xc0, !PT ;  /* 0x0000002018187812 */ /* 0x000fe400078ec0ff */
[----:B------:R-:W-:Y:S02]  /*0280*/  SGXT R7, R7, 0x1 ;  /* 0x000000010707781a */ /* 0x000fe40000000200 */
[----:B------:R-:W-:Y:S02]  /*0290*/  LEA.HI.X R8, R8, UR7, R9, 0x2, P0 ;  /* 0x0000000708087c11 */ /* 0x000fe400080f1409 */
[----:B------:R-:W-:-:S02]  /*02a0*/  IADD3 R24, P0, R24, R21, RZ ;  /* 0x0000001518187210 */ /* 0x000fc40007f1e0ff */
[----:B------:R-:W-:Y:S02]  /*02b0*/  IADD3.X R5, RZ, R5, RZ, P1, !PT ;  /* 0x00000005ff057210 */ /* 0x000fe40000ffe4ff */
[C---:B------:R-:W-:Y:S01]  /*02c0*/  SHF.L.U64.HI R16, R20.reuse, 0x5, R17 ;  /* 0x0000000514107819 */ /* 0x040fe20000010211 */
[----:B------:R-:W-:Y:S01]  /*02d0*/  IMAD.SHL.U32 R20, R20, 0x20, RZ ;  /* 0x0000002014147824 */ /* 0x000fe200078e00ff */
[----:B------:R-:W-:Y:S02]  /*02e0*/  LEA.HI R23, R7, R2, RZ, 0x8 ;  /* 0x0000000207177211 */ /* 0x000fe400078f40ff */
[----:B------:R-:W-:Y:S01]  /*02f0*/  SHF.L.U64.HI R17, R4, 0x5, R5 ;  /* 0x0000000504117819 */ /* 0x000fe20000010205 */
[----:B------:R-:W-:Y:S01]  /*0300*/  IMAD.X R4, RZ, RZ, R8, P0 ;  /* 0x000000ffff047224 */ /* 0x000fe200000e0608 */
[----:B------:R-:W-:Y:S02]  /*0310*/  IADD3 R8, P0, R20, R24, RZ ;  /* 0x0000001814087210 */ /* 0x000fe40007f1e0ff */
[----:B------:R-:W-:-:S02]  /*0320*/  SHF.R.S32.HI R23, RZ, 0x8, R23 ;  /* 0x00000008ff177819 */ /* 0x000fc40000011417 */
[----:B------:R-:W-:Y:S01]  /*0330*/  IADD3 R24, P1, R3, R24, RZ ;  /* 0x0000001803187210 */ /* 0x000fe20007f3e0ff */
[----:B------:R-:W-:Y:S01]  /*0340*/  IMAD.X R9, R16, 0x1, R4, P0 ;  /* 0x0000000110097824 */ /* 0x000fe200000e0604 */
[----:B------:R-:W-:-:S03]  /*0350*/  SHF.L.U32 R22, R23, 0x6, RZ ;  /* 0x0000000617167819 */ /* 0x000fc600000006ff */
[----:B------:R-:W-:Y:S02]  /*0360*/  IMAD.X R25, R17, 0x1, R4, P1 ;  /* 0x0000000111197824 */ /* 0x000fe400008e0604 */
[C---:B------:R-:W-:Y:S01]  /*0370*/  IMAD.WIDE R8, R22.reuse, 0x4, R8 ;  /* 0x0000000416087825 */ /* 0x040fe200078e0208 */
[----:B------:R-:W1:Y:S03]  /*0380*/  LDC.64 R4, c[0x0][0x230] ;  /* 0x00008c00ff047b82 */ /* 0x000e660000000a00 */
[----:B------:R-:W-:Y:S02]  /*0390*/  IMAD.WIDE R24, R22, 0x4, R24 ;  /* 0x0000000416187825 */ /* 0x000fe400078e0218 */
[----:B------:R-:W2:Y:S04]  /*03a0*/  LDG.E.EL R8, desc[UR4][R8.64] ;  /* 0x0000000408087981 */ /* 0x000ea8000c2e1900 */
[----:B------:R3:W4:Y:S01]  /*03b0*/  LDG.E.EL R9, desc[UR4][R24.64] ;  /* 0x0000000418097981 */ /* 0x000722000c2e1900 */
[----:B-----5:R-:W-:Y:S01]  /*03c0*/  SHF.R.U32.HI R28, RZ, 0x1a, R13 ;  /* 0x0000001aff1c7819 */ /* 0x020fe2000001160d */
[C---:B-1----:R-:W-:Y:S01]  /*03d0*/  IMAD.WIDE R4, R23.reuse, 0x4, R4 ;  /* 0x0000000417047825 */ /* 0x042fe200078e0204 */
[----:B---3--:R-:W1:Y:S04]  /*03e0*/  LDC.64 R24, c[0x0][0x238] ;  /* 0x00008e00ff187b82 */ /* 0x008e680000000a00 */
[----:B------:R3:W2:Y:S01]  /*03f0*/  LDG.E.EL R21, desc[UR4][R4.64] ;  /* 0x0000000404157981 */ /* 0x0006a2000c2e1900 */
[----:B-1----:R-:W-:Y:S01]  /*0400*/  IMAD.WIDE R24, R23, 0x4, R24 ;  /* 0x0000000417187825 */ /* 0x002fe200078e0218 */
[----:B------:R-:W-:-:S02]  /*0410*/  LOP3.LUT R23, R28, 0x20, RZ, 0xc0, !PT ;  /* 0x000000201c177812 */ /* 0x000fc400078ec0ff */
[----:B------:R-:W-:-:S03]  /*0420*/  LEA R28, P0, R12, UR6, 0x2 ;  /* 0x000000060c1c7c11 */ /* 0x000fc6000f8010ff */
[----:B------:R-:W5:Y:S01]  /*0430*/  LDG.E.EL R24, desc[UR4][R24.64] ;  /* 0x0000000418187981 */ /* 0x000f62000c2e1900 */
[----:B------:R-:W-:Y:S02]  /*0440*/  LEA.HI.X R12, R12, UR7, R13, 0x2, P0 ;  /* 0x000000070c0c7c11 */ /* 0x000fe400080f140d */
[----:B------:R-:W-:-:S04]  /*0450*/  IADD3 R13, P0, R23, R28, RZ ;  /* 0x0000001c170d7210 */ /* 0x000fc80007f1e0ff */
[----:B---3--:R-:W-:Y:S01]  /*0460*/  IADD3 R4, P1, R13, R20, RZ ;  /* 0x000000140d047210 */ /* 0x008fe20007f3e0ff */
[----:B------:R-:W-:Y:S01]  /*0470*/  IMAD.X R23, RZ, RZ, R12, P0 ;  /* 0x000000ffff177224 */ /* 0x000fe200000e060c */
[----:B------:R-:W-:-:S03]  /*0480*/  IADD3 R12, P0, R13, R3, RZ ;  /* 0x000000030d0c7210 */ /* 0x000fc60007f1e0ff */
[C---:B------:R-:W-:Y:S02]  /*0490*/  IMAD.X R5, R23.reuse, 0x1, R16, P1 ;  /* 0x0000000117057824 */ /* 0x040fe400008e0610 */
[----:B------:R-:W-:Y:S02]  /*04a0*/  IMAD.X R13, R23, 0x1, R17, P0 ;  /* 0x00000001170d7824 */ /* 0x000fe400000e0611 */
[----:B------:R-:W-:-:S04]  /*04b0*/  IMAD.WIDE R4, R22, 0x4, R4 ;  /* 0x0000000416047825 */ /* 0x000fc800078e0204 */
[----:B------:R-:W-:Y:S01]  /*04c0*/  IMAD.WIDE R12, R22, 0x4, R12 ;  /* 0x00000004160c7825 */ /* 0x000fe200078e020c */
[----:B------:R1:W3:Y:S05]  /*04d0*/  LDG.E.EL R23, desc[UR4][R4.64] ;  /* 0x0000000404177981 */ /* 0x0002ea000c2e1900 */
[----:B------:R1:W3:Y:S02]  /*04e0*/  LDG.E.EL R13, desc[UR4][R12.64] ;  /* 0x000000040c0d7981 */ /* 0x0002e4000c2e1900 */
[----:B-1----:R-:W1:Y:S01]  /*04f0*/  LDC.64 R4, c[0x0][0x250] ;  /* 0x00009400ff047b82 */ /* 0x002e620000000a00 */
[----:B------:R-:W-:-:S05]  /*0500*/  VIADD R28, R2, 0x2 ;  /* 0x00000002021c7836 */ /* 0x000fca0000000000 */
[----:B------:R-:W-:-:S04]  /*0510*/  LEA.HI R7, R7, R28, RZ, 0x4 ;  /* 0x0000001c07077211 */ /* 0x000fc800078f20ff */
[----:B------:R-:W-:-:S04]  /*0520*/  LOP3.LUT R7, R7, 0xfffffff0, RZ, 0xc0, !PT ;  /* 0xfffffff007077812 */ /* 0x000fc800078ec0ff */
[----:B0-----:R-:W-:Y:S01]  /*0530*/  IADD3 R12, R28, -R7, RZ ;  /* 0x800000071c0c7210 */ /* 0x001fe20007ffe0ff */
[----:B-1----:R-:W-:-:S06]  /*0540*/  IMAD.WIDE R4, R6, 0x4, R4 ;  /* 0x0000000406047825 */ /* 0x002fcc00078e0204 */
[----:B------:R-:W3:Y:S01]  /*0550*/  LDG.E.EL.128 R4, desc[UR4][R4.64] ;  /* 0x0000000404047981 */ /* 0x000ee2000c2e1d00 */
[C---:B--2---:R-:W-:Y:S01]  /*0560*/  FADD R29, -R21.reuse, R8 ;  /* 0x00000008151d7221 */ /* 0x044fe20000000100 */
[----:B----4-:R-:W-:-:S03]  /*0570*/  FADD R9, -R21, R9 ;  /* 0x0000000915097221 */ /* 0x010fc60000000100 */
[----:B-----5:R-:W-:-:S05]  /*0580*/  FMUL R29, R24, R29 ;  /* 0x0000001d181d7220 */ /* 0x020fca0000400000 */
[----:B------:R-:W-:Y:S01]  /*0590*/  FSETP.GEU.AND P0, PT, R29, RZ, PT ;  /* 0x000000ff1d00720b */ /* 0x000fe20003f0e000 */
[C---:B---3--:R-:W-:Y:S01]  /*05a0*/  FADD R8, -R21.reuse, R13 ;  /* 0x0000000d15087221 */ /* 0x048fe20000000100 */
[----:B------:R-:W-:Y:S01]  /*05b0*/  FADD R13, -R21, R23 ;  /* 0x00000017150d7221 */ /* 0x000fe20000000100 */
[C---:B------:R-:W-:Y:S02]  /*05c0*/  FMUL R23, R24.reuse, R9 ;  /* 0x0000000918177220 */ /* 0x040fe40000400000 */
[C---:B------:R-:W-:Y:S01]  /*05d0*/  FMUL R8, R24.reuse, R8 ;  /* 0x0000000818087220 */ /* 0x040fe20000400000 */
[----:B------:R-:W-:Y:S02]  /*05e0*/  FMUL R13, R24, R13 ;  /* 0x0000000d180d7220 */ /* 0x000fe40000400000 */
[----:B------:R-:W-:Y:S02]  /*05f0*/  FSETP.GEU.AND P1, PT, R23, RZ, PT ;  /* 0x000000ff1700720b */ /* 0x000fe40003f2e000 */
[----:B------:R-:W-:-:S02]  /*0600*/  FSETP.GEU.AND P3, PT, R8, RZ, PT ;  /* 0x000000ff0800720b */ /* 0x000fc40003f6e000 */
[----:B------:R-:W-:Y:S02]  /*0610*/  FSETP.GEU.AND P2, PT, R13, RZ, PT ;  /* 0x000000ff0d00720b */ /* 0x000fe40003f4e000 */
[----:B------:R-:W-:Y:S02]  /*0620*/  FSEL R23, R23, RZ, P1 ;  /* 0x000000ff17177208 */ /* 0x000fe40000800000 */
[----:B------:R-:W-:Y:S02]  /*0630*/  FSEL R8, R8, RZ, P3 ;  /* 0x000000ff08087208 */ /* 0x000fe40001800000 */
[----:B------:R-:W-:Y:S02]  /*0640*/  FSEL R9, R29, RZ, P0 ;  /* 0x000000ff1d097208 */ /* 0x000fe40000000000 */
[----:B------:R-:W-:Y:S01]  /*0650*/  FSEL R28, R13, RZ, P2 ;  /* 0x000000ff0d1c7208 */ /* 0x000fe20001000000 */
[----:B------:R-:W-:-:S04]  /*0660*/  FADD R8, -R23, R8 ;  /* 0x0000000817087221 */ /* 0x000fc80000000100 */
[----:B------:R-:W-:Y:S01]  /*0670*/  FADD R28, -R9, R28 ;  /* 0x0000001c091c7221 */ /* 0x000fe20000000100 */
[----:B------:R-:W-:-:S03]  /*0680*/  FFMA R23, R4, R8, R23 ;  /* 0x0000000804177223 */ /* 0x000fc60000000017 */
[----:B------:R-:W-:Y:S01]  /*0690*/  FFMA R4, R4, R28, R9 ;  /* 0x0000001c04047223 */ /* 0x000fe20000000009 */
[--C-:B------:R-:W-:Y:S02]  /*06a0*/  SHF.R.U32.HI R28, RZ, 0x1a, R11.reuse ;  /* 0x0000001aff1c7819 */ /* 0x100fe4000001160b */
[----:B------:R-:W-:Y:S02]  /*06b0*/  LEA R9, P0, R10, UR6, 0x2 ;  /* 0x000000060a097c11 */ /* 0x000fe4000f8010ff */
[----:B------:R-:W-:Y:S02]  /*06c0*/  LOP3.LUT R28, R28, 0x20, RZ, 0xc0, !PT ;  /* 0x000000201c1c7812 */ /* 0x000fe400078ec0ff */
[----:B------:R-:W-:Y:S02]  /*06d0*/  LEA.HI.X R10, R10, UR7, R11, 0x2, P0 ;  /* 0x000000070a0a7c11 */ /* 0x000fe400080f140b */
[----:B------:R-:W-:-:S05]  /*06e0*/  IADD3 R28, P0, R28, R9, RZ ;  /* 0x000000091c1c7210 */ /* 0x000fca0007f1e0ff */
[----:B------:R-:W-:Y:S01]  /*06f0*/  IMAD.X R9, RZ, RZ, R10, P0 ;  /* 0x000000ffff097224 */ /* 0x000fe200000e060a */
[----:B------:R-:W-:Y:S02]  /*0700*/  IADD3 R10, P0, R28, R20, RZ ;  /* 0x000000141c0a7210 */ /* 0x000fe40007f1e0ff */
[----:B------:R-:W-:-:S03]  /*0710*/  SHF.R.U32.HI R8, RZ, 0x1a, R15 ;  /* 0x0000001aff087819 */ /* 0x000fc6000001160f */
[----:B------:R-:W-:Y:S01]  /*0720*/  IMAD.X R11, R9, 0x1, R16, P0 ;  /* 0x00000001090b7824 */ /* 0x000fe200000e0610 */
[----:B------:R-:W-:Y:S02]  /*0730*/  LEA R13, P0, R14, UR6, 0x2 ;  /* 0x000000060e0d7c11 */ /* 0x000fe4000f8010ff */
[----:B------:R-:W-:Y:S02]  /*0740*/  LOP3.LUT R8, R8, 0x20, RZ, 0xc0, !PT ;  /* 0x0000002008087812 */ /* 0x000fe400078ec0ff */
[----:B------:R-:W-:Y:S02]  /*0750*/  LEA.HI.X R15, R14, UR7, R15, 0x2, P0 ;  /* 0x000000070e0f7c11 */ /* 0x000fe400080f140f */
[----:B------:R-:W-:-:S05]  /*0760*/  IADD3 R14, P0, R8, R13, RZ ;  /* 0x0000000d080e7210 */ /* 0x000fca0007f1e0ff */
[----:B------:R-:W-:Y:S01]  /*0770*/  IMAD.X R13, RZ, RZ, R15, P0 ;  /* 0x000000ffff0d7224 */ /* 0x000fe200000e060f */
[----:B------:R-:W-:Y:S02]  /*0780*/  IADD3 R28, P0, R3, R28, RZ ;  /* 0x0000001c031c7210 */ /* 0x000fe40007f1e0ff */
[----:B------:R-:W-:Y:S01]  /*0790*/  IADD3 R8, P1, R14, R3, RZ ;  /* 0x000000030e087210 */ /* 0x000fe20007f3e0ff */
[----:B------:R-:W-:-:S04]  /*07a0*/  IMAD.WIDE R10, R22, 0x4, R10 ;  /* 0x00000004160a7825 */ /* 0x000fc800078e020a */
[----:B------:R-:W-:Y:S01]  /*07b0*/  IMAD.X R29, R17, 0x1, R9, P0 ;  /* 0x00000001111d7824 */ /* 0x000fe200000e0609 */
[----:B------:R-:W-:Y:S01]  /*07c0*/  IADD3.X R9, R13, R17, RZ, P1, !PT ;  /* 0x000000110d097210 */ /* 0x000fe20000ffe4ff */
[----:B------:R0:W2:Y:S01]  /*07d0*/  LDG.E.EL R25, desc[UR4][R10.64] ;  /* 0x000000040a197981 */ /* 0x0000a2000c2e1900 */
[----:B------:R-:W-:Y:S01]  /*07e0*/  IADD3 R14, P0, R14, R20, RZ ;  /* 0x000000140e0e7210 */ /* 0x000fe20007f1e0ff */
[----:B------:R-:W-:-:S04]  /*07f0*/  IMAD.WIDE R8, R22, 0x4, R8 ;  /* 0x0000000416087825 */ /* 0x000fc800078e0208 */
[----:B------:R-:W-:Y:S02]  /*0800*/  IMAD.X R15, R13, 0x1, R16, P0 ;  /* 0x000000010d0f7824 */ /* 0x000fe400000e0610 */
[----:B0-----:R-:W-:Y:S02]  /*0810*/  IMAD.WIDE R10, R12, 0x8, R26 ;  /* 0x000000080c0a7825 */ /* 0x001fe400078e021a */
[----:B------:R-:W3:Y:S02]  /*0820*/  LDG.E.EL R27, desc[UR4][R8.64] ;  /* 0x00000004081b7981 */ /* 0x000ee4000c2e1900 */
[----:B------:R-:W-:-:S04]  /*0830*/  IMAD.WIDE R14, R22, 0x4, R14 ;  /* 0x00000004160e7825 */ /* 0x000fc800078e020e */
[----:B------:R-:W-:Y:S01]  /*0840*/  IMAD.WIDE R28, R22, 0x4, R28 ;  /* 0x00000004161c7825 */ /* 0x000fe200078e021c */
[----:B------:R-:W4:Y:S04]  /*0850*/  LDG.E.EL R26, desc[UR4][R14.64] ;  /* 0x000000040e1a7981 */ /* 0x000f28000c2e1900 */
[----:B------:R-:W5:Y:S04]  /*0860*/  LDG.E.EL.128 R8, desc[UR4][R10.64] ;  /* 0x000000040a087981 */ /* 0x000f68000c2e1d00 */
[----:B------:R3:W4:Y:S01]  /*0870*/  LDG.E.EL R28, desc[UR4][R28.64] ;  /* 0x000000041c1c7981 */ /* 0x000722000c2e1900 */
[----:B------:R-:W-:-:S06]  /*0880*/  IMAD.WIDE R12, R12, 0x8, R18 ;  /* 0x000000080c0c7825 */ /* 0x000fcc00078e0212 */
[----:B------:R-:W4:Y:S01]  /*0890*/  LDG.E.EL.128 R12, desc[UR4][R12.64] ;  /* 0x000000040c0c7981 */ /* 0x000f22000c2e1d00 */
[----:B--2---:R-:W-:-:S04]  /*08a0*/  FADD R25, -R21, R25 ;  /* 0x0000001915197221 */ /* 0x004fc80000000100 */
[----:B------:R-:W-:Y:S01]  /*08b0*/  FMUL R25, R24, R25 ;  /* 0x0000001918197220 */ /* 0x000fe20000400000 */
[C---:B---3--:R-:W-:Y:S01]  /*08c0*/  FADD R29, -R21.reuse, R27 ;  /* 0x0000001b151d7221 */ /* 0x048fe20000000100 */
[--C-:B-----5:R-:W-:Y:S02]  /*08d0*/  SHF.R.U32.HI R18, RZ, 0x1a, R9.reuse ;  /* 0x0000001aff127819 */ /* 0x120fe40000011609 */
[----:B------:R-:W-:Y:S01]  /*08e0*/  LEA R19, P0, R8, UR6, 0x2 ;  /* 0x0000000608137c11 */ /* 0x000fe2000f8010ff */
[C---:B----4-:R-:W-:Y:S01]  /*08f0*/  FADD R27, -R21.reuse, R26 ;  /* 0x0000001a151b7221 */ /* 0x050fe20000000100 */
[----:B------:R-:W-:Y:S02]  /*0900*/  LOP3.LUT R18, R18, 0x20, RZ, 0xc0, !PT ;  /* 0x0000002012127812 */ /* 0x000fe400078ec0ff */
[----:B------:R-:W-:Y:S01]  /*0910*/  LEA.HI.X R9, R8, UR7, R9, 0x2, P0 ;  /* 0x0000000708097c11 */ /* 0x000fe200080f1409 */
[----:B------:R-:W-:Y:S01]  /*0920*/  FMUL R27, R24, R27 ;  /* 0x0000001b181b7220 */ /* 0x000fe20000400000 */
[----:B------:R-:W-:Y:S01]  /*0930*/  IADD3 R8, P4, R18, R19, RZ ;  /* 0x0000001312087210 */ /* 0x000fe20007f9e0ff */
[----:B------:R-:W-:Y:S01]  /*0940*/  FADD R19, -R21, R28 ;  /* 0x0000001c15137221 */ /* 0x000fe20000000100 */
[----:B------:R-:W-:-:S02]  /*0950*/  FSETP.GEU.AND P0, PT, R25, RZ, PT ;  /* 0x000000ff1900720b */ /* 0x000fc40003f0e000 */
[----:B------:R-:W-:Y:S01]  /*0960*/  FSETP.GEU.AND P2, PT, R27, RZ, PT ;  /* 0x000000ff1b00720b */ /* 0x000fe20003f4e000 */
[C---:B------:R-:W-:Y:S01]  /*0970*/  FMUL R19, R24.reuse, R19 ;  /* 0x0000001318137220 */ /* 0x040fe20000400000 */
[----:B------:R-:W-:Y:S02]  /*0980*/  FSEL R26, R25, RZ, P0 ;  /* 0x000000ff191a7208 */ /* 0x000fe40000000000 */
[----:B------:R-:W-:Y:S02]  /*0990*/  FSEL R27, R27, RZ, P2 ;  /* 0x000000ff1b1b7208 */ /* 0x000fe40001000000 */
[----:B------:R-:W-:Y:S01]  /*09a0*/  FSETP.GEU.AND P1, PT, R19, RZ, PT ;  /* 0x000000ff1300720b */ /* 0x000fe20003f2e000 */
[----:B------:R-:W-:-:S03]  /*09b0*/  FMUL R29, R24, R29 ;  /* 0x0000001d181d7220 */ /* 0x000fc60000400000 */
[----:B------:R-:W-:Y:S01]  /*09c0*/  FSEL R18, R19, RZ, P1 ;  /* 0x000000ff13127208 */ /* 0x000fe20000800000 */
[----:B------:R-:W-:Y:S01]  /*09d0*/  FADD R19, -R26, R27 ;  /* 0x0000001b1a137221 */ /* 0x000fe20000000100 */
[----:B------:R-:W-:Y:S01]  /*09e0*/  FSETP.GEU.AND P3, PT, R29, RZ, PT ;  /* 0x000000ff1d00720b */ /* 0x000fe20003f6e000 */
[----:B------:R-:W-:Y:S02]  /*09f0*/  IMAD.X R9, RZ, RZ, R9, P4 ;  /* 0x000000ffff097224 */ /* 0x000fe400020e0609 */
[----:B------:R-:W-:Y:S01]  /*0a00*/  FFMA R19, R5, R19, R26 ;  /* 0x0000001305137223 */ /* 0x000fe2000000001a */
[----:B------:R-:W-:Y:S02]  /*0a10*/  IADD3 R26, P0, R8, R20, RZ ;  /* 0x00000014081a7210 */ /* 0x000fe40007f1e0ff */
[----:B------:R-:W-:-:S03]  /*0a20*/  FSEL R29, R29, RZ, P3 ;  /* 0x000000ff1d1d7208 */ /* 0x000fc60001800000 */
[----:B------:R-:W-:Y:S01]  /*0a30*/  IMAD.X R27, R9, 0x1, R16, P0 ;  /* 0x00000001091b7824 */ /* 0x000fe200000e0610 */
[----:B------:R-:W-:Y:S01]  /*0a40*/  SHF.R.U32.HI R25, RZ, 0x1a, R13 ;  /* 0x0000001aff197819 */ /* 0x000fe2000001160d */
[----:B------:R-:W-:Y:S01]  /*0a50*/  FADD R29, -R18, R29 ;  /* 0x0000001d121d7221 */ /* 0x000fe20000000100 */
[----:B------:R-:W-:Y:S01]  /*0a60*/  LEA R28, P0, R12, UR6, 0x2 ;  /* 0x000000060c1c7c11 */ /* 0x000fe2000f8010ff */
[----:B------:R-:W-:Y:S01]  /*0a70*/  IMAD.WIDE R26, R22, 0x4, R26 ;  /* 0x00000004161a7825 */ /* 0x000fe200078e021a */
[----:B------:R-:W-:-:S03]  /*0a80*/  LOP3.LUT R25, R25, 0x20, RZ, 0xc0, !PT ;  /* 0x0000002019197812 */ /* 0x000fc600078ec0ff */
[----:B------:R-:W-:Y:S01]  /*0a90*/  FFMA R18, R5, R29, R18 ;  /* 0x0000001d05127223 */ /* 0x000fe20000000012 */
[----:B------:R-:W-:Y:S01]  /*0aa0*/  LEA.HI.X R12, R12, UR7, R13, 0x2, P0 ;  /* 0x000000070c0c7c11 */ /* 0x000fe200080f140d */
[----:B------:R0:W2:Y:S02]  /*0ab0*/  LDG.E.EL R5, desc[UR4][R26.64] ;  /* 0x000000041a057981 */ /* 0x0000a4000c2e1900 */
[----:B0-----:R-:W-:-:S05]  /*0ac0*/  IADD3 R26, P0, R25, R28, RZ ;  /* 0x0000001c191a7210 */ /* 0x001fca0007f1e0ff */
[----:B------:R-:W-:Y:S01]  /*0ad0*/  IMAD.X R25, RZ, RZ, R12, P0 ;  /* 0x000000ffff197224 */ /* 0x000fe200000e060c */
[----:B------:R-:W-:Y:S02]  /*0ae0*/  IADD3 R12, P0, R3, R8, RZ ;  /* 0x00000008030c7210 */ /* 0x000fe40007f1e0ff */
[----:B------:R-:W-:Y:S02]  /*0af0*/  IADD3 R8, P1, R26, R3, RZ ;  /* 0x000000031a087210 */ /* 0x000fe40007f3e0ff */
[----:B------:R-:W-:Y:S02]  /*0b00*/  IADD3.X R13, R17, R9, RZ, P0, !PT ;  /* 0x00000009110d7210 */ /* 0x000fe400007fe4ff */
[----:B------:R-:W-:Y:S01]  /*0b10*/  SHF.R.U32.HI R28, RZ, 0x1a, R11 ;  /* 0x0000001aff1c7819 */ /* 0x000fe2000001160b */
[----:B------:R-:W-:Y:S01]  /*0b20*/  IMAD.X R9, R25, 0x1, R17, P1 ;  /* 0x0000000119097824 */ /* 0x000fe200008e0611 */
[----:B------:R-:W-:Y:S01]  /*0b30*/  LEA R27, P0, R10, UR6, 0x2 ;  /* 0x000000060a1b7c11 */ /* 0x000fe2000f8010ff */
[----:B------:R-:W-:Y:S01]  /*0b40*/  IMAD.WIDE R12, R22, 0x4, R12 ;  /* 0x00000004160c7825 */ /* 0x000fe200078e020c */
[----:B------:R-:W-:-:S02]  /*0b50*/  LOP3.LUT R28, R28, 0x20, RZ, 0xc0, !PT ;  /* 0x000000201c1c7812 */ /* 0x000fc400078ec0ff */
[----:B------:R-:W-:Y:S01]  /*0b60*/  LEA.HI.X R10, R10, UR7, R11, 0x2, P0 ;  /* 0x000000070a0a7c11 */ /* 0x000fe200080f140b */
[----:B------:R-:W-:Y:S01]  /*0b70*/  IMAD.WIDE R8, R22, 0x4, R8 ;  /* 0x0000000416087825 */ /* 0x000fe200078e0208 */
[----:B------:R-:W-:Y:S01]  /*0b80*/  IADD3 R28, P0, R28, R27, RZ ;  /* 0x0000001b1c1c7210 */ /* 0x000fe20007f1e0ff */
[----:B------:R-:W3:Y:S04]  /*0b90*/  LDG.E.EL R12, desc[UR4][R12.64] ;  /* 0x000000040c0c7981 */ /* 0x000ee8000c2e1900 */
[----:B------:R-:W-:Y:S01]  /*0ba0*/  IMAD.X R27, RZ, RZ, R10, P0 ;  /* 0x000000ffff1b7224 */ /* 0x000fe200000e060a */
[----:B------:R-:W-:Y:S01]  /*0bb0*/  IADD3 R10, P0, R28, R20, RZ ;  /* 0x000000141c0a7210 */ /* 0x000fe20007f1e0ff */
[----:B------:R0:W4:Y:S04]  /*0bc0*/  LDG.E.EL R13, desc[UR4][R8.64] ;  /* 0x00000004080d7981 */ /* 0x000128000c2e1900 */
[----:B------:R-:W-:Y:S01]  /*0bd0*/  IMAD.X R11, R27, 0x1, R16, P0 ;  /* 0x000000011b0b7824 */ /* 0x000fe200000e0610 */
[----:B0-----:R-:W-:-:S05]  /*0be0*/  IADD3 R8, P1, R26, R20, RZ ;  /* 0x000000141a087210 */ /* 0x001fca0007f3e0ff */
[----:B------:R-:W-:Y:S01]  /*0bf0*/  IMAD.X R9, R25, 0x1, R16, P1 ;  /* 0x0000000119097824 */ /* 0x000fe200008e0610 */
[----:B------:R-:W-:Y:S02]  /*0c00*/  SHF.R.U32.HI R25, RZ, 0x1a, R15 ;  /* 0x0000001aff197819 */ /* 0x000fe4000001160f */
[----:B------:R-:W-:Y:S01]  /*0c10*/  LEA R26, P0, R14, UR6, 0x2 ;  /* 0x000000060e1a7c11 */ /* 0x000fe2000f8010ff */
[----:B------:R-:W-:Y:S01]  /*0c20*/  IMAD.WIDE R10, R22, 0x4, R10 ;  /* 0x00000004160a7825 */ /* 0x000fe200078e020a */
[----:B------:R-:W-:Y:S02]  /*0c30*/  LOP3.LUT R25, R25, 0x20, RZ, 0xc0, !PT ;  /* 0x0000002019197812 */ /* 0x000fe400078ec0ff */
[----:B------:R-:W-:Y:S01]  /*0c40*/  LEA.HI.X R15, R14, UR7, R15, 0x2, P0 ;  /* 0x000000070e0f7c11 */ /* 0x000fe200080f140f */
[----:B------:R-:W-:Y:S01]  /*0c50*/  IMAD.WIDE R8, R22, 0x4, R8 ;  /* 0x0000000416087825 */ /* 0x000fe200078e0208 */
[----:B------:R-:W-:Y:S01]  /*0c60*/  IADD3 R14, P0, R25, R26, RZ ;  /* 0x0000001a190e7210 */ /* 0x000fe20007f1e0ff */
[----:B------:R-:W5:Y:S03]  /*0c70*/  LDG.E.EL R10, desc[UR4][R10.64] ;  /* 0x000000040a0a7981 */ /* 0x000f66000c2e1900 */
[----:B------:R-:W-:-:S02]  /*0c80*/  IADD3.X R15, RZ, R15, RZ, P0, !PT ;  /* 0x0000000fff0f7210 */ /* 0x000fc400007fe4ff */
[----:B------:R-:W-:Y:S01]  /*0c90*/  IADD3 R28, P0, R3, R28, RZ ;  /* 0x0000001c031c7210 */ /* 0x000fe20007f1e0ff */
[----:B------:R0:W5:Y:S04]  /*0ca0*/  LDG.E.EL R11, desc[UR4][R8.64] ;  /* 0x00000004080b7981 */ /* 0x000168000c2e1900 */
[----:B------:R-:W-:Y:S01]  /*0cb0*/  IMAD.X R29, R17, 0x1, R27, P0 ;  /* 0x00000001111d7824 */ /* 0x000fe200000e061b */
[----:B0-----:R-:W-:Y:S02]  /*0cc0*/  IADD3 R8, P1, R14, R3, RZ ;  /* 0x000000030e087210 */ /* 0x001fe40007f3e0ff */
[----:B------:R-:W-:-:S03]  /*0cd0*/  IADD3 R14, P2, R14, R20, RZ ;  /* 0x000000140e0e7210 */ /* 0x000fc60007f5e0ff */
[C---:B------:R-:W-:Y:S02]  /*0ce0*/  IMAD.X R9, R15.reuse, 0x1, R17, P1 ;  /* 0x000000010f097824 */ /* 0x040fe400008e0611 */
[----:B------:R-:W-:Y:S02]  /*0cf0*/  IMAD.X R15, R15, 0x1, R16, P2 ;  /* 0x000000010f0f7824 */ /* 0x000fe400010e0610 */
[C---:B------:R-:W-:Y:S01]  /*0d00*/  IMAD.WIDE R28, R22.reuse, 0x4, R28 ;  /* 0x00000004161c7825 */ /* 0x040fe200078e021c */
[----:B------:R-:W0:Y:S03]  /*0d10*/  LDC.64 R16, c[0x0][0x258] ;  /* 0x00009600ff107b82 */ /* 0x000e260000000a00 */
[C---:B------:R-:W-:Y:S02]  /*0d20*/  IMAD.WIDE R8, R22.reuse, 0x4, R8 ;  /* 0x0000000416087825 */ /* 0x040fe400078e0208 */
[----:B------:R-:W5:Y:S02]  /*0d30*/  LDG.E.EL R28, desc[UR4][R28.64] ;  /* 0x000000041c1c7981 */ /* 0x000f64000c2e1900 */
[----:B------:R-:W-:-:S02]  /*0d40*/  IMAD.WIDE R14, R22, 0x4, R14 ;  /* 0x00000004160e7825 */ /* 0x000fc400078e020e */
[----:B------:R-:W5:Y:S04]  /*0d50*/  LDG.E.EL R8, desc[UR4][R8.64] ;  /* 0x0000000408087981 */ /* 0x000f68000c2e1900 */
[----:B------:R-:W5:Y:S01]  /*0d60*/  LDG.E.EL R14, desc[UR4][R14.64] ;  /* 0x000000040e0e7981 */ /* 0x000f62000c2e1900 */
[----:B0-----:R-:W-:-:S06]  /*0d70*/  IMAD.WIDE R16, R0, 0x4, R16 ;  /* 0x0000000400107825 */ /* 0x001fcc00078e0210 */
[----:B------:R-:W5:Y:S01]  /*0d80*/  LDG.E.EL R16, desc[UR4][R16.64] ;  /* 0x0000000410107981 */ /* 0x000f62000c2e1900 */
[----:B------:R-:W-:Y:S01]  /*0d90*/  FADD R4, -R23, R4 ;  /* 0x0000000417047221 */ /* 0x000fe20000000100 */
[----:B--2---:R-:W-:-:S04]  /*0da0*/  FADD R5, -R21, R5 ;  /* 0x0000000515057221 */ /* 0x004fc80000000100 */
[----:B------:R-:W-:-:S05]  /*0db0*/  FMUL R5, R24, R5 ;  /* 0x0000000518057220 */ /* 0x000fca0000400000 */
[----:B------:R-:W-:-:S04]  /*0dc0*/  FSETP.GEU.AND P5, PT, R5, RZ, PT ;  /* 0x000000ff0500720b */ /* 0x000fc80003fae000 */
[----:B------:R-:W-:Y:S01]  /*0dd0*/  FSEL R5, R5, RZ, P5 ;  /* 0x000000ff05057208 */ /* 0x000fe20002800000 */
[----:B---3--:R-:W-:-:S04]  /*0de0*/  FADD R3, -R21, R12 ;  /* 0x0000000c15037221 */ /* 0x008fc80000000100 */
[----:B------:R-:W-:Y:S01]  /*0df0*/  FMUL R3, R24, R3 ;  /* 0x0000000318037220 */ /* 0x000fe20000400000 */
[----:B----4-:R-:W-:-:S04]  /*0e00*/  FADD R13, -R21, R13 ;  /* 0x0000000d150d7221 */ /* 0x010fc80000000100 */
[----:B------:R-:W-:Y:S01]  /*0e10*/  FSETP.GEU.AND P6, PT, R3, RZ, PT ;  /* 0x000000ff0300720b */ /* 0x000fe20003fce000 */
[----:B------:R-:W-:-:S03]  /*0e20*/  FMUL R13, R24, R13 ;  /* 0x0000000d180d7220 */ /* 0x000fc60000400000 */
[----:B------:R-:W-:Y:S02]  /*0e30*/  FSEL R3, R3, RZ, P6 ;  /* 0x000000ff03037208 */ /* 0x000fe40003000000 */
[----:B------:R-:W-:Y:S01]  /*0e40*/  FSETP.GEU.AND P4, PT, R13, RZ, PT ;  /* 0x000000ff0d00720b */ /* 0x000fe20003f8e000 */
[----:B-----5:R-:W-:-:S04]  /*0e50*/  FADD R25, -R21, R10 ;  /* 0x0000000a15197221 */ /* 0x020fc80000000100 */
[----:B------:R-:W-:Y:S01]  /*0e60*/  FMUL R25, R24, R25 ;  /* 0x0000001918197220 */ /* 0x000fe20000400000 */
[----:B------:R-:W-:-:S04]  /*0e70*/  FADD R11, -R21, R11 ;  /* 0x0000000b150b7221 */ /* 0x000fc80000000100 */
[----:B------:R-:W-:Y:S01]  /*0e80*/  FMUL R11, R24, R11 ;  /* 0x0000000b180b7220 */ /* 0x000fe20000400000 */
[----:B------:R-:W-:-:S04]  /*0e90*/  FSETP.GEU.AND P2, PT, R25, RZ, PT ;  /* 0x000000ff1900720b */ /* 0x000fc80003f4e000 */
[----:B------:R-:W-:Y:S02]  /*0ea0*/  FSETP.GEU.AND P3, PT, R11, RZ, PT ;  /* 0x000000ff0b00720b */ /* 0x000fe40003f6e000 */
[----:B------:R-:W-:Y:S01]  /*0eb0*/  FSEL R0, R13, RZ, P4 ;  /* 0x000000ff0d007208 */ /* 0x000fe20002000000 */
[C---:B------:R-:W-:Y:S01]  /*0ec0*/  FADD R27, -R21.reuse, R28 ;  /* 0x0000001c151b7221 */ /* 0x040fe20000000100 */
[C---:B------:R-:W-:Y:S01]  /*0ed0*/  FADD R9, -R21.reuse, R8 ;  /* 0x0000000815097221 */ /* 0x040fe20000000100 */
[----:B------:R-:W-:Y:S02]  /*0ee0*/  FADD R21, -R21, R14 ;  /* 0x0000000e15157221 */ /* 0x000fe40000000100 */
[C---:B------:R-:W-:Y:S01]  /*0ef0*/  FMUL R27, R24.reuse, R27 ;  /* 0x0000001b181b7220 */ /* 0x040fe20000400000 */
[C---:B------:R-:W-:Y:S01]  /*0f00*/  FMUL R15, R24.reuse, R9 ;  /* 0x00000009180f7220 */ /* 0x040fe20000400000 */
[----:B------:R-:W-:Y:S01]  /*0f10*/  FMUL R21, R24, R21 ;  /* 0x0000001518157220 */ /* 0x000fe20000400000 */
[----:B------:R-:W0:Y:S02]  /*0f20*/  LDC.64 R8, c[0x0][0x210] ;  /* 0x00008400ff087b82 */ /* 0x000e240000000a00 */
[----:B------:R-:W-:-:S02]  /*0f30*/  FSETP.GEU.AND P1, PT, R27, RZ, PT ;  /* 0x000000ff1b00720b */ /* 0x000fc40003f2e000 */
[----:B------:R-:W-:Y:S02]  /*0f40*/  FSETP.GEU.AND P0, PT, R15, RZ, PT ;  /* 0x000000ff0f00720b */ /* 0x000fe40003f0e000 */
[----:B------:R-:W-:Y:S02]  /*0f50*/  FSETP.GEU.AND P6, PT, R21, RZ, PT ;  /* 0x000000ff1500720b */ /* 0x000fe40003fce000 */
[----:B------:R-:W-:Y:S02]  /*0f60*/  FSEL R10, R11, RZ, P3 ;  /* 0x000000ff0b0a7208 */ /* 0x000fe40001800000 */
[----:B------:R-:W-:Y:S02]  /*0f70*/  FSEL R14, R25, RZ, P2 ;  /* 0x000000ff190e7208 */ /* 0x000fe40001000000 */
[----:B------:R-:W-:Y:S02]  /*0f80*/  FSEL R12, R27, RZ, P1 ;  /* 0x000000ff1b0c7208 */ /* 0x000fe40000800000 */
[----:B------:R-:W-:-:S02]  /*0f90*/  FSEL R15, R15, RZ, P0 ;  /* 0x000000ff0f0f7208 */ /* 0x000fc40000000000 */
[----:B------:R-:W-:Y:S01]  /*0fa0*/  FSEL R21, R21, RZ, P6 ;  /* 0x000000ff15157208 */ /* 0x000fe20003000000 */
[----:B------:R-:W-:Y:S01]  /*0fb0*/  FADD R0, -R3, R0 ;  /* 0x0000000003007221 */ /* 0x000fe20000000100 */
[----:B------:R-:W-:Y:S01]  /*0fc0*/  FADD R10, -R5, R10 ;  /* 0x0000000a050a7221 */ /* 0x000fe20000000100 */
[----:B------:R-:W-:Y:S02]  /*0fd0*/  FADD R15, -R12, R15 ;  /* 0x0000000f0c0f7221 */ /* 0x000fe40000000100 */
[----:B------:R-:W-:Y:S01]  /*0fe0*/  FADD R21, -R14, R21 ;  /* 0x000000150e157221 */ /* 0x000fe20000000100 */
[C---:B------:R-:W-:Y:S01]  /*0ff0*/  FFMA R3, R6.reuse, R0, R3 ;  /* 0x0000000006037223 */ /* 0x040fe20000000003 */
[----:B------:R-:W-:Y:S01]  /*1000*/  FFMA R10, R6, R10, R5 ;  /* 0x0000000a060a7223 */ /* 0x000fe20000000005 */
[C---:B------:R-:W-:Y:S01]  /*1010*/  FFMA R15, R7.reuse, R15, R12 ;  /* 0x0000000f070f7223 */ /* 0x040fe2000000000c */
[----:B------:R-:W-:Y:S01]  /*1020*/  FFMA R14, R7, R21, R14 ;  /* 0x00000015070e7223 */ /* 0x000fe2000000000e */
[----:B------:R-:W-:Y:S01]  /*1030*/  FADD R5, -R18, R19 ;  /* 0x0000001312057221 */ /* 0x000fe20000000100 */
[----:B------:R-:W-:-:S02]  /*1040*/  FADD R6, -R3, R10 ;  /* 0x0000000a03067221 */ /* 0x000fc40000000100 */
[----:B------:R-:W-:Y:S01]  /*1050*/  FADD R14, -R15, R14 ;  /* 0x0000000e0f0e7221 */ /* 0x000fe20000000100 */
[----:B0-----:R-:W-:-:S04]  /*1060*/  IMAD.WIDE R8, R2, 0x4, R8 ;  /* 0x0000000402087825 */ /* 0x001fc800078e0208 */
[C---:B------:R-:W-:Y:S01]  /*1070*/  FFMA R4, R16.reuse, R4, R23 ;  /* 0x0000000410047223 */ /* 0x040fe20000000017 */
[C---:B------:R-:W-:Y:S01]  /*1080*/  FFMA R5, R16.reuse, R5, R18 ;  /* 0x0000000510057223 */ /* 0x040fe20000000012 */
[C---:B------:R-:W-:Y:S01]  /*1090*/  FFMA R6, R16.reuse, R6, R3 ;  /* 0x0000000610067223 */ /* 0x040fe20000000003 */
[----:B------:R-:W-:-:S05]  /*10a0*/  FFMA R7, R16, R14, R15 ;  /* 0x0000000e10077223 */ /* 0x000fca000000000f */
[----:B------:R-:W-:Y:S01]  /*10b0*/  STG.E.128 desc[UR4][R8.64], R4 ;  /* 0x0000000408007986 */ /* 0x000fe2000c101d04 */
[----:B------:R-:W-:Y:S05]  /*10c0*/  EXIT ;  /* 0x000000000000794d */ /* 0x000fea0003800000 */
.L_x_0:
[----:B------:R-:W-:-:S00]  /*10d0*/  BRA `(.L_x_0) ;  /* 0xfffffffc00fc7947 */ /* 0x000fc0000383ffff */
[----:B------:R-:W-:-:S00]  /*10e0*/  NOP ;  /* 0x0000000000007918 */ /* 0x000fc00000000000 */
        /* <DEDUP_REMOVED lines=9> */
.L_x_1:


//--------------------- .nv.constant0.triton_poi_fused__unsafe_index_add_mul_sub_20 --------------------------
	.section	.nv.constant0.triton_poi_fused__unsafe_index_add_mul_sub_20,"a",@progbits
	.sectionflags	@""
	.align	4
.nv.constant0.triton_poi_fused__unsafe_index_add_mul_sub_20:
	.zero		612
